//
// Generated by NVIDIA NVVM Compiler
//
// Compiler Build ID: CL-36424714
// Cuda compilation tools, release 13.0, V13.0.88
// Based on NVVM 20.0.0
//

.version 9.0
.target sm_100
.address_size 64

	// .globl	_Z12helloFromGPUv
.extern .func  (.param .b32 func_retval0) vprintf
(
	.param .b64 vprintf_param_0,
	.param .b64 vprintf_param_1
)
;
.global .align 1 .b8 $str[28] = {72, 101, 108, 108, 111, 32, 87, 111, 114, 108, 100, 32, 102, 114, 111, 109, 32, 116, 104, 114, 101, 97, 100, 32, 37, 100, 10};

.visible .entry _Z12helloFromGPUv()
{
	.local .align 8 .b8 	__local_depot0[8];
	.reg .b64 	%SP;
	.reg .b64 	%SPL;
	.reg .b32 	%r<4>;
	.reg .b64 	%rd<5>;

	mov.u64 	%SPL, __local_depot0;
	cvta.local.u64 	%SP, %SPL;
	add.u64 	%rd1, %SP, 0;
	add.u64 	%rd2, %SPL, 0;
	mov.u32 	%r1, %tid.x;
	st.local.u32 	[%rd2], %r1;
	mov.u64 	%rd3, $str;
	cvta.global.u64 	%rd4, %rd3;
	{ // callseq 0, 0
	.param .b64 param0;
	st.param.b64 	[param0], %rd4;
	.param .b64 param1;
	st.param.b64 	[param1], %rd1;
	.param .b32 retval0;
	call.uni (retval0), 
	vprintf, 
	(
	param0, 
	param1
	);
	ld.param.b32 	%r2, [retval0];
	} // callseq 0
	ret;

}


// ===== COMPILED SASS (sm_100) =====

	.target	sm_100

	.elftype	@"ET_EXEC"


//--------------------- .note.nv.tkinfo           --------------------------
	.section	.note.nv.tkinfo,"",@"SHT_NOTE"
	.sectionflags	@"SHF_NOTE_NV_TKINFO"
	.tkinfo
        /*0018*/ 	.word	0x00000002
        /*0030*/ 	.string	""
        /*0030*/ 	.string	"ptxas"
        /*0030*/ 	.string	"Cuda compilation tools, release 13.0, V13.0.88"
        /*0030*/ 	.string	"Build cuda_13.0.r13.0/compiler.36424714_0"
        /*0030*/ 	.string	"-arch sm_100 -m 64 "



//--------------------- .note.nv.cuinfo           --------------------------
	.section	.note.nv.cuinfo,"",@"SHT_NOTE"
	.sectionflags	@"SHF_NOTE_NV_CUINFO"
        /*0018*/ 	.short	0x0002
        /*001a*/ 	.short	0x0064
        /*001c*/ 	.short	0x0082
	.zero		2


//--------------------- .nv.info                  --------------------------
	.section	.nv.info,"",@"SHT_CUDA_INFO"
	.align	4


	//----- nvinfo : EIATTR_REGCOUNT
	.align		4
        /*0000*/ 	.byte	0x04, 0x2f
        /*0002*/ 	.short	(.L_2 - .L_1)
	.align		4
.L_1:
        /*0004*/ 	.word	index@(_Z12helloFromGPUv)
        /*0008*/ 	.word	0x00000018


	//----- nvinfo : EIATTR_FRAME_SIZE
	.align		4
.L_2:
        /*000c*/ 	.byte	0x04, 0x11
        /*000e*/ 	.short	(.L_4 - .L_3)
	.align		4
.L_3:
        /*0010*/ 	.word	index@(_Z12helloFromGPUv)
        /*0014*/ 	.word	0x00000008


	//----- nvinfo : EIATTR_MIN_STACK_SIZE
	.align		4
.L_4:
        /*0018*/ 	.byte	0x04, 0x12
        /*001a*/ 	.short	(.L_6 - .L_5)
	.align		4
.L_5:
        /*001c*/ 	.word	index@(_Z12helloFromGPUv)
        /*0020*/ 	.word	0x00000008
.L_6:


//--------------------- .nv.compat                --------------------------
	.section	.nv.compat,"",@"SHT_CUDA_COMPAT_INFO"
	.align	4
        /*0000*/ 	.byte	0x02, 0x09, 0x00, 0x00, 0x02, 0x02, 0x01, 0x00, 0x02, 0x05, 0x05, 0x00, 0x03, 0x07, 0x01, 0x01
        /*0010*/ 	.byte	0x02, 0x03, 0x00, 0x00, 0x02, 0x06, 0x01, 0x00, 0x04, 0x0b, 0x08, 0x00, 0x09, 0x00, 0x00, 0x00
        /*0020*/ 	.byte	0x00, 0x00, 0x00, 0x00


//--------------------- .nv.info._Z12helloFromGPUv --------------------------
	.section	.nv.info._Z12helloFromGPUv,"",@"SHT_CUDA_INFO"
	.sectionflags	@""
	.align	4


	//----- nvinfo : EIATTR_CUDA_API_VERSION
	.align		4
        /*0000*/ 	.byte	0x04, 0x37
        /*0002*/ 	.short	(.L_8 - .L_7)
.L_7:
        /*0004*/ 	.word	0x00000082


	//----- nvinfo : EIATTR_SPARSE_MMA_MASK
	.align		4
.L_8:
        /*0008*/ 	.byte	0x03, 0x50
        /*000a*/ 	.short	0x0000


	//----- nvinfo : EIATTR_MAXREG_COUNT
	.align		4
        /*000c*/ 	.byte	0x03, 0x1b
        /*000e*/ 	.short	0x00ff


	//----- nvinfo : EIATTR_EXTERNS
	.align		4
        /*0010*/ 	.byte	0x04, 0x0f
        /*0012*/ 	.short	(.L_10 - .L_9)


	//   ....[0]....
	.align		4
.L_9:
        /*0014*/ 	.word	index@(vprintf)


	//----- nvinfo : EIATTR_MERCURY_ISA_VERSION
	.align		4
.L_10:
        /*0018*/ 	.byte	0x03, 0x5f
        /*001a*/ 	.short	0x0101


	//----- nvinfo : EIATTR_VRC_CTA_INIT_COUNT
	.align		4
        /*001c*/ 	.byte	0x02, 0x4a
	.zero		1
	.zero		1


	//----- nvinfo : EIATTR_SYSCALL_OFFSETS
	.align		4
        /*0020*/ 	.byte	0x04, 0x46
        /*0022*/ 	.short	(.L_12 - .L_11)


	//   ....[0]....
.L_11:
        /*0024*/ 	.word	0x000000e0


	//----- nvinfo : EIATTR_EXIT_INSTR_OFFSETS
	.align		4
.L_12:
        /*0028*/ 	.byte	0x04, 0x1c
        /*002a*/ 	.short	(.L_14 - .L_13)


	//   ....[0]....
.L_13:
        /*002c*/ 	.word	0x000000f0


	//----- nvinfo : EIATTR_SW_WAR
	.align		4
.L_14:
        /*0030*/ 	.byte	0x04, 0x36
        /*0032*/ 	.short	(.L_16 - .L_15)
.L_15:
        /*0034*/ 	.word	0x00000008
.L_16:


//--------------------- .nv.callgraph             --------------------------
	.section	.nv.callgraph,"",@"SHT_CUDA_CALLGRAPH"
	.align	4
	.sectionentsize	8
	.align		4
        /*0000*/ 	.word	0x00000000
	.align		4
        /*0004*/ 	.word	0xffffffff
	.align		4
        /*0008*/ 	.word	index@(_Z12helloFromGPUv)
	.align		4
        /*000c*/ 	.word	index@(vprintf)
	.align		4
        /*0010*/ 	.word	0x00000000
	.align		4
        /*0014*/ 	.word	0xfffffffe
	.align		4
        /*0018*/ 	.word	0x00000000
	.align		4
        /*001c*/ 	.word	0xfffffffd
	.align		4
        /*0020*/ 	.word	0x00000000
	.align		4
        /*0024*/ 	.word	0xfffffffc


//--------------------- .nv.constant4             --------------------------
	.section	.nv.constant4,"a",@progbits
	.align	8
	.align		8
.nv.constant4:
        /*0000*/ 	.dword	vprintf
	.align		8
        /*0008*/ 	.dword	$str


//--------------------- .text._Z12helloFromGPUv   --------------------------
	.section	.text._Z12helloFromGPUv,"ax",@progbits
	.align	128
        .global         _Z12helloFromGPUv
        .type           _Z12helloFromGPUv,@function
        .size           _Z12helloFromGPUv,(.L_x_2 - _Z12helloFromGPUv)
        .other          _Z12helloFromGPUv,@"STO_CUDA_ENTRY STV_DEFAULT"
_Z12helloFromGPUv:
.text._Z12helloFromGPUv:
[----:B------:R-:W0:Y:S01]  /*0000*/  LDC R1, c[0x0][0x37c] ;  /* 0x0000df00ff017b82 */ /* 0x000e220000000800 */
[----:B------:R-:W1:Y:S01]  /*0010*/  S2R R8, SR_TID.X ;  /* 0x0000000000087919 */ /* 0x000e620000002100 */
[----:B0-----:R-:W-:Y:S01]  /*0020*/  VIADD R1, R1, 0xfffffff8 ;  /* 0xfffffff801017836 */ /* 0x001fe20000000000 */
[----:B------:R-:W-:Y:S01]  /*0030*/  MOV R0, 0x0 ;  /* 0x0000000000007802 */ /* 0x000fe20000000f00 */
[----:B------:R-:W0:Y:S04]  /*0040*/  LDCU UR4, c[0x0][0x2f8] ;  /* 0x00005f00ff0477ac */ /* 0x000e280008000800 */
[----:B------:R2:W3:Y:S01]  /*0050*/  LDC.64 R2, c[0x4][R0] ;  /* 0x0100000000027b82 */ /* 0x0004e20000000a00 */
[----:B------:R-:W4:Y:S01]  /*0060*/  LDCU.64 UR6, c[0x4][0x8] ;  /* 0x01000100ff0677ac */ /* 0x000f220008000a00 */
[----:B------:R-:W5:Y:S01]  /*0070*/  LDCU UR5, c[0x0][0x2fc] ;  /* 0x00005f80ff0577ac */ /* 0x000f620008000800 */
[----:B0-----:R-:W-:Y:S01]  /*0080*/  IADD3 R6, P0, PT, R1, UR4, RZ ;  /* 0x0000000401067c10 */ /* 0x001fe2000ff1e0ff */
[----:B----4-:R-:W-:Y:S01]  /*0090*/  IMAD.U32 R4, RZ, RZ, UR6 ;  /* 0x00000006ff047e24 */ /* 0x010fe2000f8e00ff */
[----:B------:R-:W-:-:S03]  /*00a0*/  MOV R5, UR7 ;  /* 0x0000000700057c02 */ /* 0x000fc60008000f00 */
[----:B-----5:R-:W-:Y:S01]  /*00b0*/  IMAD.X R7, RZ, RZ, UR5, P0 ;  /* 0x00000005ff077e24 */ /* 0x020fe200080e06ff */
[----:B-1----:R2:W-:Y:S07]  /*00c0*/  STL [R1], R8 ;  /* 0x0000000801007387 */ /* 0x0025ee0000100800 */
[----:B------:R-:W-:-:S07]  /*00d0*/  LEPC R20, `(.L_x_0) ;  /* 0x000000001014794e */ /* 0x000fce0000000000 */
[----:B--23--:R-:W-:Y:S05]  /*00e0*/  CALL.ABS.NOINC R2 ;  /* 0x0000000002007343 */ /* 0x00cfea0003c00000 */
.L_x_0:
[----:B------:R-:W-:Y:S05]  /*00f0*/  EXIT ;  /* 0x000000000000794d */ /* 0x000fea0003800000 */
.L_x_1:
[----:B------:R-:W-:-:S00]  /*0100*/  BRA `(.L_x_1) ;  /* 0xfffffffc00fc7947 */ /* 0x000fc0000383ffff */
[----:B------:R-:W-:-:S00]  /*0110*/  NOP ;  /* 0x0000000000007918 */ /* 0x000fc00000000000 */
        /* <DEDUP_REMOVED lines=14> */
.L_x_2:


//--------------------- .nv.global.init           --------------------------
	.section	.nv.global.init,"aw",@progbits
.nv.global.init:
	.type		$str,@object
	.size		$str,(.L_0 - $str)
$str:
        /*0000*/ 	.byte	0x48, 0x65, 0x6c, 0x6c, 0x6f, 0x20, 0x57, 0x6f, 0x72, 0x6c, 0x64, 0x20, 0x66, 0x72, 0x6f, 0x6d
        /*0010*/ 	.byte	0x20, 0x74, 0x68, 0x72, 0x65, 0x61, 0x64, 0x20, 0x25, 0x64, 0x0a, 0x00
.L_0:


//--------------------- .nv.shared.reserved.0     --------------------------
	.section	.nv.shared.reserved.0,"aw",@nobits
	.weak		__nv_reservedSMEM_offset_0_alias
	.size		__nv_reservedSMEM_offset_0_alias, 0, 64
	.other		__nv_reservedSMEM_offset_0_alias,@"STO_CUDA_RESERVED_SHARED STV_DEFAULT"
__nv_reservedSMEM_offset_0_alias:
	.zero		0
	.zero		64


//--------------------- .nv.constant0._Z12helloFromGPUv --------------------------
	.section	.nv.constant0._Z12helloFromGPUv,"a",@progbits
	.sectionflags	@""
	.align	4
.nv.constant0._Z12helloFromGPUv:
	.zero		896


//--------------------- SYMBOLS --------------------------

	.type		.nv.reservedSmem.offset0,@object
	.size		.nv.reservedSmem.offset0,0x4
	.type		vprintf,@function
